//
// Generated by NVIDIA NVVM Compiler
//
// Compiler Build ID: CL-36424714
// Cuda compilation tools, release 13.0, V13.0.88
// Based on NVVM 20.0.0
//

.version 9.0
.target sm_100
.address_size 64

	// .globl	_Z7oddEvenPfi

.visible .entry _Z7oddEvenPfi(
	.param .u64 .ptr .align 1 _Z7oddEvenPfi_param_0,
	.param .u32 _Z7oddEvenPfi_param_1
)
{
	.reg .pred 	%p<5>;
	.reg .b32 	%r<10>;
	.reg .b32 	%f<3>;
	.reg .b64 	%rd<7>;

	ld.param.u64 	%rd3, [_Z7oddEvenPfi_param_0];
	ld.param.u32 	%r3, [_Z7oddEvenPfi_param_1];
	mov.u32 	%r5, %tid.x;
	mov.u32 	%r6, %ctaid.x;
	mov.u32 	%r7, %ntid.x;
	mad.lo.s32 	%r8, %r6, %r7, %r5;
	and.b32  	%r9, %r8, -2147483647;
	setp.ne.s32 	%p1, %r9, 1;
	add.s32 	%r2, %r8, 1;
	setp.ge.s32 	%p2, %r2, %r3;
	or.pred  	%p3, %p1, %p2;
	@%p3 bra 	$L__BB0_3;
	cvta.to.global.u64 	%rd4, %rd3;
	mul.wide.u32 	%rd5, %r8, 4;
	add.s64 	%rd1, %rd4, %rd5;
	ld.global.f32 	%f1, [%rd1];
	mul.wide.u32 	%rd6, %r2, 4;
	add.s64 	%rd2, %rd4, %rd6;
	ld.global.f32 	%f2, [%rd2];
	setp.leu.f32 	%p4, %f1, %f2;
	@%p4 bra 	$L__BB0_3;
	st.global.f32 	[%rd1], %f2;
	st.global.f32 	[%rd2], %f1;
$L__BB0_3:
	ret;

}
	// .globl	_Z7evenOddPfi
.visible .entry _Z7evenOddPfi(
	.param .u64 .ptr .align 1 _Z7evenOddPfi_param_0,
	.param .u32 _Z7evenOddPfi_param_1
)
{
	.reg .pred 	%p<5>;
	.reg .b32 	%r<10>;
	.reg .b32 	%f<3>;
	.reg .b64 	%rd<5>;

	ld.param.u64 	%rd2, [_Z7evenOddPfi_param_0];
	ld.param.u32 	%r2, [_Z7evenOddPfi_param_1];
	mov.u32 	%r4, %tid.x;
	mov.u32 	%r5, %ctaid.x;
	mov.u32 	%r6, %ntid.x;
	mad.lo.s32 	%r7, %r5, %r6, %r4;
	and.b32  	%r8, %r7, 1;
	setp.eq.b32 	%p1, %r8, 1;
	add.s32 	%r9, %r7, 1;
	setp.ge.s32 	%p2, %r9, %r2;
	or.pred  	%p3, %p1, %p2;
	@%p3 bra 	$L__BB1_3;
	cvta.to.global.u64 	%rd3, %rd2;
	mul.wide.s32 	%rd4, %r7, 4;
	add.s64 	%rd1, %rd3, %rd4;
	ld.global.f32 	%f1, [%rd1];
	ld.global.f32 	%f2, [%rd1+4];
	setp.leu.f32 	%p4, %f1, %f2;
	@%p4 bra 	$L__BB1_3;
	st.global.f32 	[%rd1], %f2;
	st.global.f32 	[%rd1+4], %f1;
$L__BB1_3:
	ret;

}


// ===== COMPILED SASS (sm_100) =====

	.target	sm_100

	.elftype	@"ET_EXEC"


//--------------------- .note.nv.tkinfo           --------------------------
	.section	.note.nv.tkinfo,"",@"SHT_NOTE"
	.sectionflags	@"SHF_NOTE_NV_TKINFO"
	.tkinfo
        /*0018*/ 	.word	0x00000002
        /*0030*/ 	.string	""
        /*0030*/ 	.string	"ptxas"
        /*0030*/ 	.string	"Cuda compilation tools, release 13.0, V13.0.88"
        /*0030*/ 	.string	"Build cuda_13.0.r13.0/compiler.36424714_0"
        /*0030*/ 	.string	"-arch sm_100 -m 64 "



//--------------------- .note.nv.cuinfo           --------------------------
	.section	.note.nv.cuinfo,"",@"SHT_NOTE"
	.sectionflags	@"SHF_NOTE_NV_CUINFO"
        /*0018*/ 	.short	0x0002
        /*001a*/ 	.short	0x0064
        /*001c*/ 	.short	0x0082
	.zero		2


//--------------------- .nv.info                  --------------------------
	.section	.nv.info,"",@"SHT_CUDA_INFO"
	.align	4


	//----- nvinfo : EIATTR_REGCOUNT
	.align		4
        /*0000*/ 	.byte	0x04, 0x2f
        /*0002*/ 	.short	(.L_1 - .L_0)
	.align		4
.L_0:
        /*0004*/ 	.word	index@(_Z7oddEvenPfi)
        /*0008*/ 	.word	0x0000000a


	//----- nvinfo : EIATTR_FRAME_SIZE
	.align		4
.L_1:
        /*000c*/ 	.byte	0x04, 0x11
        /*000e*/ 	.short	(.L_3 - .L_2)
	.align		4
.L_2:
        /*0010*/ 	.word	index@(_Z7oddEvenPfi)
        /*0014*/ 	.word	0x00000000


	//----- nvinfo : EIATTR_REGCOUNT
	.align		4
.L_3:
        /*0018*/ 	.byte	0x04, 0x2f
        /*001a*/ 	.short	(.L_5 - .L_4)
	.align		4
.L_4:
        /*001c*/ 	.word	index@(_Z7evenOddPfi)
        /*0020*/ 	.word	0x00000008


	//----- nvinfo : EIATTR_FRAME_SIZE
	.align		4
.L_5:
        /*0024*/ 	.byte	0x04, 0x11
        /*0026*/ 	.short	(.L_7 - .L_6)
	.align		4
.L_6:
        /*0028*/ 	.word	index@(_Z7evenOddPfi)
        /*002c*/ 	.word	0x00000000


	//----- nvinfo : EIATTR_MIN_STACK_SIZE
	.align		4
.L_7:
        /*0030*/ 	.byte	0x04, 0x12
        /*0032*/ 	.short	(.L_9 - .L_8)
	.align		4
.L_8:
        /*0034*/ 	.word	index@(_Z7evenOddPfi)
        /*0038*/ 	.word	0x00000000


	//----- nvinfo : EIATTR_MIN_STACK_SIZE
	.align		4
.L_9:
        /*003c*/ 	.byte	0x04, 0x12
        /*003e*/ 	.short	(.L_11 - .L_10)
	.align		4
.L_10:
        /*0040*/ 	.word	index@(_Z7oddEvenPfi)
        /*0044*/ 	.word	0x00000000
.L_11:


//--------------------- .nv.compat                --------------------------
	.section	.nv.compat,"",@"SHT_CUDA_COMPAT_INFO"
	.align	4
        /*0000*/ 	.byte	0x02, 0x09, 0x00, 0x00, 0x02, 0x02, 0x01, 0x00, 0x02, 0x05, 0x05, 0x00, 0x03, 0x07, 0x01, 0x01
        /*0010*/ 	.byte	0x02, 0x03, 0x00, 0x00, 0x02, 0x06, 0x01, 0x00, 0x04, 0x0b, 0x08, 0x00, 0x09, 0x00, 0x00, 0x00
        /*0020*/ 	.byte	0x00, 0x00, 0x00, 0x00


//--------------------- .nv.info._Z7evenOddPfi    --------------------------
	.section	.nv.info._Z7evenOddPfi,"",@"SHT_CUDA_INFO"
	.sectionflags	@""
	.align	4


	//----- nvinfo : EIATTR_CUDA_API_VERSION
	.align		4
        /*0000*/ 	.byte	0x04, 0x37
        /*0002*/ 	.short	(.L_13 - .L_12)
.L_12:
        /*0004*/ 	.word	0x00000082


	//----- nvinfo : EIATTR_KPARAM_INFO
	.align		4
.L_13:
        /*0008*/ 	.byte	0x04, 0x17
        /*000a*/ 	.short	(.L_15 - .L_14)
.L_14:
        /*000c*/ 	.word	0x00000000
        /*0010*/ 	.short	0x0001
        /*0012*/ 	.short	0x0008
        /*0014*/ 	.byte	0x00, 0xf0, 0x11, 0x00


	//----- nvinfo : EIATTR_KPARAM_INFO
	.align		4
.L_15:
        /*0018*/ 	.byte	0x04, 0x17
        /*001a*/ 	.short	(.L_17 - .L_16)
.L_16:
        /*001c*/ 	.word	0x00000000
        /*0020*/ 	.short	0x0000
        /*0022*/ 	.short	0x0000
        /*0024*/ 	.byte	0x00, 0xf5, 0x21, 0x00


	//----- nvinfo : EIATTR_SPARSE_MMA_MASK
	.align		4
.L_17:
        /*0028*/ 	.byte	0x03, 0x50
        /*002a*/ 	.short	0x0000


	//----- nvinfo : EIATTR_MAXREG_COUNT
	.align		4
        /*002c*/ 	.byte	0x03, 0x1b
        /*002e*/ 	.short	0x00ff


	//----- nvinfo : EIATTR_MERCURY_ISA_VERSION
	.align		4
        /*0030*/ 	.byte	0x03, 0x5f
        /*0032*/ 	.short	0x0101


	//----- nvinfo : EIATTR_VRC_CTA_INIT_COUNT
	.align		4
        /*0034*/ 	.byte	0x02, 0x4a
	.zero		1
	.zero		1


	//----- nvinfo : EIATTR_EXIT_INSTR_OFFSETS
	.align		4
        /*0038*/ 	.byte	0x04, 0x1c
        /*003a*/ 	.short	(.L_19 - .L_18)


	//   ....[0]....
.L_18:
        /*003c*/ 	.word	0x000000a0


	//   ....[1]....
        /*0040*/ 	.word	0x00000110


	//   ....[2]....
        /*0044*/ 	.word	0x00000140


	//----- nvinfo : EIATTR_CBANK_PARAM_SIZE
	.align		4
.L_19:
        /*0048*/ 	.byte	0x03, 0x19
        /*004a*/ 	.short	0x000c


	//----- nvinfo : EIATTR_PARAM_CBANK
	.align		4
        /*004c*/ 	.byte	0x04, 0x0a
        /*004e*/ 	.short	(.L_21 - .L_20)
	.align		4
.L_20:
        /*0050*/ 	.word	index@(.nv.constant0._Z7evenOddPfi)
        /*0054*/ 	.short	0x0380
        /*0056*/ 	.short	0x000c


	//----- nvinfo : EIATTR_SW_WAR
	.align		4
.L_21:
        /*0058*/ 	.byte	0x04, 0x36
        /*005a*/ 	.short	(.L_23 - .L_22)
.L_22:
        /*005c*/ 	.word	0x00000008
.L_23:


//--------------------- .nv.info._Z7oddEvenPfi    --------------------------
	.section	.nv.info._Z7oddEvenPfi,"",@"SHT_CUDA_INFO"
	.sectionflags	@""
	.align	4


	//----- nvinfo : EIATTR_CUDA_API_VERSION
	.align		4
        /*0000*/ 	.byte	0x04, 0x37
        /*0002*/ 	.short	(.L_25 - .L_24)
.L_24:
        /*0004*/ 	.word	0x00000082


	//----- nvinfo : EIATTR_KPARAM_INFO
	.align		4
.L_25:
        /*0008*/ 	.byte	0x04, 0x17
        /*000a*/ 	.short	(.L_27 - .L_26)
.L_26:
        /*000c*/ 	.word	0x00000000
        /*0010*/ 	.short	0x0001
        /*0012*/ 	.short	0x0008
        /*0014*/ 	.byte	0x00, 0xf0, 0x11, 0x00


	//----- nvinfo : EIATTR_KPARAM_INFO
	.align		4
.L_27:
        /*0018*/ 	.byte	0x04, 0x17
        /*001a*/ 	.short	(.L_29 - .L_28)
.L_28:
        /*001c*/ 	.word	0x00000000
        /*0020*/ 	.short	0x0000
        /*0022*/ 	.short	0x0000
        /*0024*/ 	.byte	0x00, 0xf5, 0x21, 0x00


	//----- nvinfo : EIATTR_SPARSE_MMA_MASK
	.align		4
.L_29:
        /*0028*/ 	.byte	0x03, 0x50
        /*002a*/ 	.short	0x0000


	//----- nvinfo : EIATTR_MAXREG_COUNT
	.align		4
        /*002c*/ 	.byte	0x03, 0x1b
        /*002e*/ 	.short	0x00ff


	//----- nvinfo : EIATTR_MERCURY_ISA_VERSION
	.align		4
        /*0030*/ 	.byte	0x03, 0x5f
        /*0032*/ 	.short	0x0101


	//----- nvinfo : EIATTR_VRC_CTA_INIT_COUNT
	.align		4
        /*0034*/ 	.byte	0x02, 0x4a
	.zero		1
	.zero		1


	//----- nvinfo : EIATTR_EXIT_INSTR_OFFSETS
	.align		4
        /*0038*/ 	.byte	0x04, 0x1c
        /*003a*/ 	.short	(.L_31 - .L_30)


	//   ....[0]....
.L_30:
        /*003c*/ 	.word	0x000000a0


	//   ....[1]....
        /*0040*/ 	.word	0x00000120


	//   ....[2]....
        /*0044*/ 	.word	0x00000150


	//----- nvinfo : EIATTR_CBANK_PARAM_SIZE
	.align		4
.L_31:
        /*0048*/ 	.byte	0x03, 0x19
        /*004a*/ 	.short	0x000c


	//----- nvinfo : EIATTR_PARAM_CBANK
	.align		4
        /*004c*/ 	.byte	0x04, 0x0a
        /*004e*/ 	.short	(.L_33 - .L_32)
	.align		4
.L_32:
        /*0050*/ 	.word	index@(.nv.constant0._Z7oddEvenPfi)
        /*0054*/ 	.short	0x0380
        /*0056*/ 	.short	0x000c


	//----- nvinfo : EIATTR_SW_WAR
	.align		4
.L_33:
        /*0058*/ 	.byte	0x04, 0x36
        /*005a*/ 	.short	(.L_35 - .L_34)
.L_34:
        /*005c*/ 	.word	0x00000008
.L_35:


//--------------------- .nv.callgraph             --------------------------
	.section	.nv.callgraph,"",@"SHT_CUDA_CALLGRAPH"
	.align	4
	.sectionentsize	8
	.align		4
        /*0000*/ 	.word	0x00000000
	.align		4
        /*0004*/ 	.word	0xffffffff
	.align		4
        /*0008*/ 	.word	0x00000000
	.align		4
        /*000c*/ 	.word	0xfffffffe
	.align		4
        /*0010*/ 	.word	0x00000000
	.align		4
        /*0014*/ 	.word	0xfffffffd
	.align		4
        /*0018*/ 	.word	0x00000000
	.align		4
        /*001c*/ 	.word	0xfffffffc


//--------------------- .text._Z7evenOddPfi       --------------------------
	.section	.text._Z7evenOddPfi,"ax",@progbits
	.align	128
        .global         _Z7evenOddPfi
        .type           _Z7evenOddPfi,@function
        .size           _Z7evenOddPfi,(.L_x_2 - _Z7evenOddPfi)
        .other          _Z7evenOddPfi,@"STO_CUDA_ENTRY STV_DEFAULT"
_Z7evenOddPfi:
.text._Z7evenOddPfi:
[----:B------:R-:W-:Y:S01]  /*0000*/  LDC R1, c[0x0][0x37c] ;  /* 0x0000df00ff017b82 */ /* 0x000fe20000000800 */
[----:B------:R-:W0:Y:S07]  /*0010*/  S2R R5, SR_TID.X ;  /* 0x0000000000057919 */ /* 0x000e2e0000002100 */
[----:B------:R-:W0:Y:S01]  /*0020*/  S2UR UR4, SR_CTAID.X ;  /* 0x00000000000479c3 */ /* 0x000e220000002500 */
[----:B------:R-:W1:Y:S07]  /*0030*/  LDCU UR5, c[0x0][0x388] ;  /* 0x00007100ff0577ac */ /* 0x000e6e0008000800 */
[----:B------:R-:W0:Y:S02]  /*0040*/  LDC R0, c[0x0][0x360] ;  /* 0x0000d800ff007b82 */ /* 0x000e240000000800 */
[----:B0-----:R-:W-:-:S04]  /*0050*/  IMAD R5, R0, UR4, R5 ;  /* 0x0000000400057c24 */ /* 0x001fc8000f8e0205 */
[C---:B------:R-:W-:Y:S01]  /*0060*/  VIADD R2, R5.reuse, 0x1 ;  /* 0x0000000105027836 */ /* 0x040fe20000000000 */
[----:B------:R-:W-:-:S04]  /*0070*/  LOP3.LUT R0, R5, 0x1, RZ, 0xc0, !PT ;  /* 0x0000000105007812 */ /* 0x000fc800078ec0ff */
[----:B-1----:R-:W-:-:S04]  /*0080*/  ISETP.GE.AND P0, PT, R2, UR5, PT ;  /* 0x0000000502007c0c */ /* 0x002fc8000bf06270 */
[----:B------:R-:W-:-:S13]  /*0090*/  ISETP.EQ.U32.OR P0, PT, R0, 0x1, P0 ;  /* 0x000000010000780c */ /* 0x000fda0000702470 */
[----:B------:R-:W-:Y:S05]  /*00a0*/  @P0 EXIT ;  /* 0x000000000000094d */ /* 0x000fea0003800000 */
[----:B------:R-:W0:Y:S01]  /*00b0*/  LDC.64 R2, c[0x0][0x380] ;  /* 0x0000e000ff027b82 */ /* 0x000e220000000a00 */
[----:B------:R-:W1:Y:S01]  /*00c0*/  LDCU.64 UR4, c[0x0][0x358] ;  /* 0x00006b00ff0477ac */ /* 0x000e620008000a00 */
[----:B0-----:R-:W-:-:S05]  /*00d0*/  IMAD.WIDE R2, R5, 0x4, R2 ;  /* 0x0000000405027825 */ /* 0x001fca00078e0202 */
[----:B-1----:R-:W2:Y:S04]  /*00e0*/  LDG.E R5, desc[UR4][R2.64] ;  /* 0x0000000402057981 */ /* 0x002ea8000c1e1900 */
[----:B------:R-:W2:Y:S02]  /*00f0*/  LDG.E R0, desc[UR4][R2.64+0x4] ;  /* 0x0000040402007981 */ /* 0x000ea4000c1e1900 */
[----:B--2---:R-:W-:-:S13]  /*0100*/  FSETP.GT.AND P0, PT, R5, R0, PT ;  /* 0x000000000500720b */ /* 0x004fda0003f04000 */
[----:B------:R-:W-:Y:S05]  /*0110*/  @!P0 EXIT ;  /* 0x000000000000894d */ /* 0x000fea0003800000 */
[----:B------:R-:W-:Y:S04]  /*0120*/  STG.E desc[UR4][R2.64], R0 ;  /* 0x0000000002007986 */ /* 0x000fe8000c101904 */
[----:B------:R-:W-:Y:S01]  /*0130*/  STG.E desc[UR4][R2.64+0x4], R5 ;  /* 0x0000040502007986 */ /* 0x000fe2000c101904 */
[----:B------:R-:W-:Y:S05]  /*0140*/  EXIT ;  /* 0x000000000000794d */ /* 0x000fea0003800000 */
.L_x_0:
[----:B------:R-:W-:-:S00]  /*0150*/  BRA `(.L_x_0) ;  /* 0xfffffffc00fc7947 */ /* 0x000fc0000383ffff */
[----:B------:R-:W-:-:S00]  /*0160*/  NOP ;  /* 0x0000000000007918 */ /* 0x000fc00000000000 */
        /* <DEDUP_REMOVED lines=9> */
.L_x_2:


//--------------------- .text._Z7oddEvenPfi       --------------------------
	.section	.text._Z7oddEvenPfi,"ax",@progbits
	.align	128
        .global         _Z7oddEvenPfi
        .type           _Z7oddEvenPfi,@function
        .size           _Z7oddEvenPfi,(.L_x_3 - _Z7oddEvenPfi)
        .other          _Z7oddEvenPfi,@"STO_CUDA_ENTRY STV_DEFAULT"
_Z7oddEvenPfi:
.text._Z7oddEvenPfi:
[----:B------:R-:W-:Y:S01]  /*0000*/  LDC R1, c[0x0][0x37c] ;  /* 0x0000df00ff017b82 */ /* 0x000fe20000000800 */
[----:B------:R-:W0:Y:S07]  /*0010*/  S2R R3, SR_TID.X ;  /* 0x0000000000037919 */ /* 0x000e2e0000002100 */
[----:B------:R-:W0:Y:S01]  /*0020*/  S2UR UR4, SR_CTAID.X ;  /* 0x00000000000479c3 */ /* 0x000e220000002500 */
[----:B------:R-:W1:Y:S07]  /*0030*/  LDCU UR5, c[0x0][0x388] ;  /* 0x00007100ff0577ac */ /* 0x000e6e0008000800 */
[----:B------:R-:W0:Y:S02]  /*0040*/  LDC R0, c[0x0][0x360] ;  /* 0x0000d800ff007b82 */ /* 0x000e240000000800 */
[----:B0-----:R-:W-:-:S05]  /*0050*/  IMAD R3, R0, UR4, R3 ;  /* 0x0000000400037c24 */ /* 0x001fca000f8e0203 */
[C---:B------:R-:W-:Y:S02]  /*0060*/  IADD3 R7, PT, PT, R3.reuse, 0x1, RZ ;  /* 0x0000000103077810 */ /* 0x040fe40007ffe0ff */
[----:B------:R-:W-:Y:S02]  /*0070*/  LOP3.LUT R0, R3, 0x80000001, RZ, 0xc0, !PT ;  /* 0x8000000103007812 */ /* 0x000fe400078ec0ff */
[----:B-1----:R-:W-:-:S04]  /*0080*/  ISETP.GE.AND P0, PT, R7, UR5, PT ;  /* 0x0000000507007c0c */ /* 0x002fc8000bf06270 */
[----:B------:R-:W-:-:S13]  /*0090*/  ISETP.NE.OR P0, PT, R0, 0x1, P0 ;  /* 0x000000010000780c */ /* 0x000fda0000705670 */
[----:B------:R-:W-:Y:S05]  /*00a0*/  @P0 EXIT ;  /* 0x000000000000094d */ /* 0x000fea0003800000 */
[----:B------:R-:W0:Y:S01]  /*00b0*/  LDC.64 R4, c[0x0][0x380] ;  /* 0x0000e000ff047b82 */ /* 0x000e220000000a00 */
[----:B------:R-:W1:Y:S01]  /*00c0*/  LDCU.64 UR4, c[0x0][0x358] ;  /* 0x00006b00ff0477ac */ /* 0x000e620008000a00 */
[----:B0-----:R-:W-:-:S04]  /*00d0*/  IMAD.WIDE.U32 R2, R3, 0x4, R4 ;  /* 0x0000000403027825 */ /* 0x001fc800078e0004 */
[----:B------:R-:W-:Y:S02]  /*00e0*/  IMAD.WIDE.U32 R4, R7, 0x4, R4 ;  /* 0x0000000407047825 */ /* 0x000fe400078e0004 */
[----:B-1----:R-:W2:Y:S04]  /*00f0*/  LDG.E R7, desc[UR4][R2.64] ;  /* 0x0000000402077981 */ /* 0x002ea8000c1e1900 */
[----:B------:R-:W2:Y:S02]  /*0100*/  LDG.E R0, desc[UR4][R4.64] ;  /* 0x0000000404007981 */ /* 0x000ea4000c1e1900 */
[----:B--2---:R-:W-:-:S13]  /*0110*/  FSETP.GT.AND P0, PT, R7, R0, PT ;  /* 0x000000000700720b */ /* 0x004fda0003f04000 */
[----:B------:R-:W-:Y:S05]  /*0120*/  @!P0 EXIT ;  /* 0x000000000000894d */ /* 0x000fea0003800000 */
[----:B------:R-:W-:Y:S04]  /*0130*/  STG.E desc[UR4][R2.64], R0 ;  /* 0x0000000002007986 */ /* 0x000fe8000c101904 */
[----:B------:R-:W-:Y:S01]  /*0140*/  STG.E desc[UR4][R4.64], R7 ;  /* 0x0000000704007986 */ /* 0x000fe2000c101904 */
[----:B------:R-:W-:Y:S05]  /*0150*/  EXIT ;  /* 0x000000000000794d */ /* 0x000fea0003800000 */
.L_x_1:
        /* <DEDUP_REMOVED lines=10> */
.L_x_3:


//--------------------- .nv.shared.reserved.0     --------------------------
	.section	.nv.shared.reserved.0,"aw",@nobits
	.weak		__nv_reservedSMEM_offset_0_alias
	.size		__nv_reservedSMEM_offset_0_alias, 0, 64
	.other		__nv_reservedSMEM_offset_0_alias,@"STO_CUDA_RESERVED_SHARED STV_DEFAULT"
__nv_reservedSMEM_offset_0_alias:
	.zero		0
	.zero		64


//--------------------- .nv.constant0._Z7evenOddPfi --------------------------
	.section	.nv.constant0._Z7evenOddPfi,"a",@progbits
	.sectionflags	@""
	.align	4
.nv.constant0._Z7evenOddPfi:
	.zero		908


//--------------------- .nv.constant0._Z7oddEvenPfi --------------------------
	.section	.nv.constant0._Z7oddEvenPfi,"a",@progbits
	.sectionflags	@""
	.align	4
.nv.constant0._Z7oddEvenPfi:
	.zero		908


//--------------------- SYMBOLS --------------------------

	.type		.nv.reservedSmem.offset0,@object
	.size		.nv.reservedSmem.offset0,0x4
